	.headerflags	@"EF_CUDA_TEXMODE_UNIFIED EF_CUDA_64BIT_ADDRESS EF_CUDA_ACCELERATORS EF_CUDA_SM90 EF_CUDA_VIRTUAL_SM(EF_CUDA_SM90)"
	.elftype	@"ET_EXEC"


//--------------------- .nv.info                  --------------------------
	.section	.nv.info,"",@"SHT_CUDA_INFO"
	.align	4


	//----- nvinfo : EIATTR_REGCOUNT
	.align		4
        /*0000*/ 	.byte	0x04, 0x2f
        /*0002*/ 	.short	(.L_2 - .L_1)
	.align		4
.L_1:
        /*0004*/ 	.word	index@(kda_gate_fwd_kernel)
        /*0008*/ 	.word	0x00000011


	//----- nvinfo : EIATTR_FRAME_SIZE
	.align		4
.L_2:
        /*000c*/ 	.byte	0x04, 0x11
        /*000e*/ 	.short	(.L_4 - .L_3)
	.align		4
.L_3:
        /*0010*/ 	.word	index@(kda_gate_fwd_kernel)
        /*0014*/ 	.word	0x00000000


	//----- nvinfo : EIATTR_MIN_STACK_SIZE
	.align		4
.L_4:
        /*0018*/ 	.byte	0x04, 0x12
        /*001a*/ 	.short	(.L_6 - .L_5)
	.align		4
.L_5:
        /*001c*/ 	.word	index@(kda_gate_fwd_kernel)
        /*0020*/ 	.word	0x00000000
.L_6:


//--------------------- .nv.info.kda_gate_fwd_kernel --------------------------
	.section	.nv.info.kda_gate_fwd_kernel,"",@"SHT_CUDA_INFO"
	.sectionflags	@""
	.align	4


	//----- nvinfo : EIATTR_CUDA_API_VERSION
	.align		4
        /*0000*/ 	.byte	0x04, 0x37
        /*0002*/ 	.short	(.L_8 - .L_7)
.L_7:
        /*0004*/ 	.word	0x00000080


	//----- nvinfo : EIATTR_KPARAM_INFO
	.align		4
.L_8:
        /*0008*/ 	.byte	0x04, 0x17
        /*000a*/ 	.short	(.L_10 - .L_9)
.L_9:
        /*000c*/ 	.word	0x00000000
        /*0010*/ 	.short	0x0006
        /*0012*/ 	.short	0x0028
        /*0014*/ 	.byte	0x00, 0xf4, 0x21, 0x00


	//----- nvinfo : EIATTR_KPARAM_INFO
	.align		4
.L_10:
        /*0018*/ 	.byte	0x04, 0x17
        /*001a*/ 	.short	(.L_12 - .L_11)
.L_11:
        /*001c*/ 	.word	0x00000000
        /*0020*/ 	.short	0x0005
        /*0022*/ 	.short	0x0020
        /*0024*/ 	.byte	0x00, 0xf4, 0x21, 0x00


	//----- nvinfo : EIATTR_KPARAM_INFO
	.align		4
.L_12:
        /*0028*/ 	.byte	0x04, 0x17
        /*002a*/ 	.short	(.L_14 - .L_13)
.L_13:
        /*002c*/ 	.word	0x00000000
        /*0030*/ 	.short	0x0004
        /*0032*/ 	.short	0x001c
        /*0034*/ 	.byte	0x00, 0xf0, 0x11, 0x00


	//----- nvinfo : EIATTR_KPARAM_INFO
	.align		4
.L_14:
        /*0038*/ 	.byte	0x04, 0x17
        /*003a*/ 	.short	(.L_16 - .L_15)
.L_15:
        /*003c*/ 	.word	0x00000000
        /*0040*/ 	.short	0x0003
        /*0042*/ 	.short	0x0018
        /*0044*/ 	.byte	0x00, 0xf0, 0x11, 0x00


	//----- nvinfo : EIATTR_KPARAM_INFO
	.align		4
.L_16:
        /*0048*/ 	.byte	0x04, 0x17
        /*004a*/ 	.short	(.L_18 - .L_17)
.L_17:
        /*004c*/ 	.word	0x00000000
        /*0050*/ 	.short	0x0002
        /*0052*/ 	.short	0x0010
        /*0054*/ 	.byte	0x00, 0xf4, 0x21, 0x00


	//----- nvinfo : EIATTR_KPARAM_INFO
	.align		4
.L_18:
        /*0058*/ 	.byte	0x04, 0x17
        /*005a*/ 	.short	(.L_20 - .L_19)
.L_19:
        /*005c*/ 	.word	0x00000000
        /*0060*/ 	.short	0x0001
        /*0062*/ 	.short	0x0008
        /*0064*/ 	.byte	0x00, 0xf4, 0x21, 0x00


	//----- nvinfo : EIATTR_KPARAM_INFO
	.align		4
.L_20:
        /*0068*/ 	.byte	0x04, 0x17
        /*006a*/ 	.short	(.L_22 - .L_21)
.L_21:
        /*006c*/ 	.word	0x00000000
        /*0070*/ 	.short	0x0000
        /*0072*/ 	.short	0x0000
        /*0074*/ 	.byte	0x00, 0xf4, 0x21, 0x00


	//----- nvinfo : EIATTR_SPARSE_MMA_MASK
	.align		4
.L_22:
        /*0078*/ 	.byte	0x03, 0x50
        /*007a*/ 	.short	0x0000


	//----- nvinfo : EIATTR_MAXREG_COUNT
	.align		4
        /*007c*/ 	.byte	0x03, 0x1b
        /*007e*/ 	.short	0x0040


	//----- nvinfo : EIATTR_EXIT_INSTR_OFFSETS
	.align		4
        /*0080*/ 	.byte	0x04, 0x1c
        /*0082*/ 	.short	(.L_24 - .L_23)


	//   ....[0]....
.L_23:
        /*0084*/ 	.word	0x00000720


	//   ....[1]....
        /*0088*/ 	.word	0x00000740


	//----- nvinfo : EIATTR_REQNTID
	.align		4
.L_24:
        /*008c*/ 	.byte	0x04, 0x10
        /*008e*/ 	.short	(.L_26 - .L_25)
.L_25:
        /*0090*/ 	.word	0x00000400
        /*0094*/ 	.word	0x00000001
        /*0098*/ 	.word	0x00000001


	//----- nvinfo : EIATTR_CBANK_PARAM_SIZE
	.align		4
.L_26:
        /*009c*/ 	.byte	0x03, 0x19
        /*009e*/ 	.short	0x0030


	//----- nvinfo : EIATTR_PARAM_CBANK
	.align		4
        /*00a0*/ 	.byte	0x04, 0x0a
        /*00a2*/ 	.short	(.L_28 - .L_27)
	.align		4
.L_27:
        /*00a4*/ 	.word	index@(.nv.constant0.kda_gate_fwd_kernel)
        /*00a8*/ 	.short	0x0210
        /*00aa*/ 	.short	0x0030


	//----- nvinfo : EIATTR_SW_WAR
	.align		4
.L_28:
        /*00ac*/ 	.byte	0x04, 0x36
        /*00ae*/ 	.short	(.L_30 - .L_29)
.L_29:
        /*00b0*/ 	.word	0x00000008
.L_30:


//--------------------- .nv.callgraph             --------------------------
	.section	.nv.callgraph,"",@"SHT_CUDA_CALLGRAPH"
	.align	4
	.sectionentsize	8
	.align		4
        /*0000*/ 	.word	0x00000000
	.align		4
        /*0004*/ 	.word	0xffffffff
	.align		4
        /*0008*/ 	.word	0x00000000
	.align		4
        /*000c*/ 	.word	0xfffffffe
	.align		4
        /*0010*/ 	.word	0x00000000
	.align		4
        /*0014*/ 	.word	0xfffffffd
	.align		4
        /*0018*/ 	.word	0x00000000
	.align		4
        /*001c*/ 	.word	0xfffffffc


//--------------------- .nv.constant4             --------------------------
	.section	.nv.constant4,"a",@progbits
	.align	8
	.align		8
.nv.constant4:
        /*0000*/ 	.dword	_$_str


//--------------------- .text.kda_gate_fwd_kernel --------------------------
	.section	.text.kda_gate_fwd_kernel,"ax",@progbits
	.align	128
        .global         kda_gate_fwd_kernel
        .type           kda_gate_fwd_kernel,@function
        .size           kda_gate_fwd_kernel,(.L_x_1 - kda_gate_fwd_kernel)
        .other          kda_gate_fwd_kernel,@"STO_CUDA_ENTRY STV_DEFAULT"
kda_gate_fwd_kernel:
.text.kda_gate_fwd_kernel:
[----:B------:R-:W0:Y:S01]  /*0000*/  LDC R1, c[0x0][0x28] ;  /* 0x00000a00ff017b82 */ /* 0x000e220000000800 */
[----:B------:R-:W1:Y:S07]  /*0010*/  S2R R0, SR_CTAID.X ;  /* 0x0000000000007919 */ /* 0x000e6e0000002500 */
[----:B------:R-:W2:Y:S01]  /*0020*/  S2UR UR5, SR_CTAID.Y ;  /* 0x00000000000579c3 */ /* 0x000ea20000002600 */
[----:B------:R-:W-:Y:S01]  /*0030*/  ULDC.64 UR8, c[0x0][0x228] ;  /* 0x00008a0000087ab9 */ /* 0x000fe20000000a00 */
[----:B------:R-:W3:Y:S01]  /*0040*/  S2R R2, SR_TID.X ;  /* 0x0000000000027919 */ /* 0x000ee20000002100 */
[----:B------:R-:W-:-:S02]  /*0050*/  USHF.R.S32.HI UR6, URZ, 0x1f, UR8 ;  /* 0x0000001f3f067899 */ /* 0x000fc40008011408 */
[----:B------:R-:W-:-:S04]  /*0060*/  UIMAD UR4, UR9, 0xc, URZ ;  /* 0x0000000c090478a4 */ /* 0x000fc8000f8e023f */
[----:B------:R-:W-:Y:S01]  /*0070*/  USHF.R.S32.HI UR7, URZ, 0x1f, UR4 ;  /* 0x0000001f3f077899 */ /* 0x000fe20008011404 */
[----:B-1----:R-:W-:Y:S02]  /*0080*/  SHF.L.U32 R0, R0, 0x7, RZ ;  /* 0x0000000700007819 */ /* 0x002fe400000006ff */
[----:B---3--:R-:W-:Y:S02]  /*0090*/  SHF.R.U32.HI R3, RZ, 0x3, R2 ;  /* 0x00000003ff037819 */ /* 0x008fe40000011602 */
[----:B------:R-:W-:Y:S02]  /*00a0*/  SHF.L.U32 R2, R2, 0x1, RZ ;  /* 0x0000000102027819 */ /* 0x000fe400000006ff */
[----:B------:R-:W-:Y:S02]  /*00b0*/  LOP3.LUT R7, R0, R3, RZ, 0xfc, !PT ;  /* 0x0000000300077212 */ /* 0x000fe400078efcff */
[----:B------:R-:W-:Y:S02]  /*00c0*/  SHF.R.S32.HI R3, RZ, 0x1f, R0 ;  /* 0x0000001fff037819 */ /* 0x000fe40000011400 */
[----:B------:R-:W-:Y:S01]  /*00d0*/  ISETP.GE.U32.AND P0, PT, R7, UR8, PT ;  /* 0x0000000807007c0c */ /* 0x000fe2000bf06070 */
[----:B--2---:R-:W-:Y:S01]  /*00e0*/  UIMAD UR8, UR5, 0x30, URZ ;  /* 0x00000030050878a4 */ /* 0x004fe2000f8e023f */
[----:B------:R-:W-:Y:S01]  /*00f0*/  LOP3.LUT R2, R2, 0xe, RZ, 0xc0, !PT ;  /* 0x0000000e02027812 */ /* 0x000fe200078ec0ff */
[C---:B------:R-:W-:Y:S01]  /*0100*/  IMAD R6, R3.reuse, UR4, RZ ;  /* 0x0000000403067c24 */ /* 0x040fe2000f8e02ff */
[----:B------:R-:W-:Y:S01]  /*0110*/  ISETP.GE.AND.EX P0, PT, R3, UR6, PT, P0 ;  /* 0x0000000603007c0c */ /* 0x000fe2000bf06300 */
[----:B------:R-:W-:-:S03]  /*0120*/  HFMA2.MMA R3, -RZ, RZ, 0, 0 ;  /* 0x00000000ff037435 */ /* 0x000fc600000001ff */
[----:B------:R-:W-:-:S04]  /*0130*/  ISETP.GT.AND P0, PT, R0, -0x1, !P0 ;  /* 0xffffffff0000780c */ /* 0x000fc80004704270 */
[----:B------:R-:W-:Y:S01]  /*0140*/  ISETP.LT.U32.AND P0, PT, R2, 0xc, P0 ;  /* 0x0000000c0200780c */ /* 0x000fe20000701070 */
[C---:B------:R-:W-:Y:S01]  /*0150*/  IMAD.WIDE.U32 R4, R7.reuse, UR4, R2 ;  /* 0x0000000407047c25 */ /* 0x040fe2000f8e0002 */
[----:B------:R-:W-:Y:S01]  /*0160*/  UIMAD UR4, UR5, 0xc, URZ ;  /* 0x0000000c050478a4 */ /* 0x000fe2000f8e023f */
[----:B------:R-:W-:Y:S02]  /*0170*/  MOV R2, RZ ;  /* 0x000000ff00027202 */ /* 0x000fe40000000f00 */
[----:B------:R-:W-:Y:S01]  /*0180*/  IMAD R3, R7, UR7, R6 ;  /* 0x0000000707037c24 */ /* 0x000fe2000f8e0206 */
[----:B------:R-:W-:Y:S02]  /*0190*/  ULDC.64 UR6, c[0x0][0x210] ;  /* 0x0000840000067ab9 */ /* 0x000fe40000000a00 */
[----:B------:R-:W-:Y:S02]  /*01a0*/  UIADD3 UR6, UP0, UR8, UR6, URZ ;  /* 0x0000000608067290 */ /* 0x000fe4000ff1e03f */
[----:B------:R-:W-:Y:S01]  /*01b0*/  IADD3 R3, R5, R3, RZ ;  /* 0x0000000305037210 */ /* 0x000fe20007ffe0ff */
[----:B------:R-:W-:Y:S01]  /*01c0*/  ULDC.64 UR8, c[0x0][0x208] ;  /* 0x0000820000087ab9 */ /* 0x000fe20000000a00 */
[C---:B------:R-:W-:Y:S01]  /*01d0*/  SHF.L.U32 R5, R4.reuse, 0x2, RZ ;  /* 0x0000000204057819 */ /* 0x040fe200000006ff */
[----:B------:R-:W-:Y:S01]  /*01e0*/  ULEA.HI.X UR7, UR4, UR7, URZ, 0x2, UP0 ;  /* 0x0000000704077291 */ /* 0x000fe200080f143f */
[----:B------:R-:W-:Y:S01]  /*01f0*/  SHF.L.U64.HI R4, R4, 0x2, R3 ;  /* 0x0000000204047819 */ /* 0x000fe20000010203 */
[----:B------:R-:W-:Y:S01]  /*0200*/  HFMA2.MMA R3, -RZ, RZ, 0, 0 ;  /* 0x00000000ff037435 */ /* 0x000fe200000001ff */
[----:B------:R-:W-:-:S04]  /*0210*/  IADD3 R8, P1, R5, UR6, RZ ;  /* 0x0000000605087c10 */ /* 0x000fc8000ff3e0ff */
[----:B------:R-:W-:Y:S01]  /*0220*/  IADD3.X R9, R4, UR7, RZ, P1, !PT ;  /* 0x0000000704097c10 */ /* 0x000fe20008ffe4ff */
[----:B------:R-:W-:-:S04]  /*0230*/  ULDC.64 UR6, c[0x0][0x218] ;  /* 0x0000860000067ab9 */ /* 0x000fc80000000a00 */
[----:B------:R-:W2:Y:S01]  /*0240*/  @P0 LDG.E.64 R2, desc[UR8][R8.64] ;  /* 0x0000000808020981 */ /* 0x000ea2000c1e1b00 */
[----:B------:R-:W-:-:S04]  /*0250*/  ULEA UR6, UP0, UR5, UR6, 0x2 ;  /* 0x0000000605067291 */ /* 0x000fc8000f80103f */
[----:B------:R-:W-:Y:S02]  /*0260*/  ULEA.HI.X UR5, UR5, UR7, URZ, 0x2, UP0 ;  /* 0x0000000705057291 */ /* 0x000fe400080f143f */
[----:B------:R-:W-:Y:S01]  /*0270*/  MOV R6, UR6 ;  /* 0x0000000600067c02 */ /* 0x000fe20008000f00 */
[----:B------:R-:W-:-:S03]  /*0280*/  ULDC.64 UR6, c[0x0][0x220] ;  /* 0x0000880000067ab9 */ /* 0x000fc60000000a00 */
[----:B------:R-:W-:-:S05]  /*0290*/  MOV R7, UR5 ;  /* 0x0000000500077c02 */ /* 0x000fca0008000f00 */
[----:B------:R1:W3:Y:S01]  /*02a0*/  LDG.E R0, desc[UR8][R6.64] ;  /* 0x0000000806007981 */ /* 0x0002e2000c1e1900 */
[----:B------:R-:W-:Y:S01]  /*02b0*/  MOV R14, 0x3e055027 ;  /* 0x3e055027000e7802 */ /* 0x000fe20000000f00 */
[----:B------:R-:W-:-:S04]  /*02c0*/  ULEA UR5, UP0, UR4, UR6, 0x2 ;  /* 0x0000000604057291 */ /* 0x000fc8000f80103f */
[----:B------:R-:W-:Y:S01]  /*02d0*/  ULEA.HI.X UR4, UR4, UR7, URZ, 0x2, UP0 ;  /* 0x0000000704047291 */ /* 0x000fe200080f143f */
[C---:B--2---:R-:W-:Y:S01]  /*02e0*/  FMUL R12, R3.reuse, 1.4426950216293334961 ;  /* 0x3fb8aa3b030c7820 */ /* 0x044fe20000400000 */
[----:B------:R-:W-:Y:S01]  /*02f0*/  FMUL R10, R2, 1.4426950216293334961 ;  /* 0x3fb8aa3b020a7820 */ /* 0x000fe20000400000 */
[----:B------:R-:W-:-:S03]  /*0300*/  FSETP.GT.AND P3, PT, R3, 20, PT ;  /* 0x41a000000300780b */ /* 0x000fc60003f64000 */
[----:B------:R-:W-:Y:S02]  /*0310*/  FSETP.GEU.AND P2, PT, R12, -126, PT ;  /* 0xc2fc00000c00780b */ /* 0x000fe40003f4e000 */
[----:B------:R-:W-:-:S11]  /*0320*/  FSETP.GEU.AND P1, PT, R10, -126, PT ;  /* 0xc2fc00000a00780b */ /* 0x000fd60003f2e000 */
[----:B------:R-:W-:Y:S02]  /*0330*/  @!P2 FMUL R12, R12, 0.5 ;  /* 0x3f0000000c0ca820 */ /* 0x000fe40000400000 */
[----:B------:R-:W-:Y:S02]  /*0340*/  @!P1 FMUL R10, R10, 0.5 ;  /* 0x3f0000000a0a9820 */ /* 0x000fe40000400000 */
[----:B------:R-:W2:Y:S08]  /*0350*/  MUFU.EX2 R9, R12 ;  /* 0x0000000c00097308 */ /* 0x000eb00000000800 */
[----:B------:R-:W4:Y:S01]  /*0360*/  MUFU.EX2 R8, R10 ;  /* 0x0000000a00087308 */ /* 0x000f220000000800 */
[----:B--2---:R-:W-:-:S04]  /*0370*/  @!P2 FMUL R9, R9, R9 ;  /* 0x000000090909a220 */ /* 0x004fc80000400000 */
[----:B-1----:R-:W-:Y:S01]  /*0380*/  FADD R6, R9, 1 ;  /* 0x3f80000009067421 */ /* 0x002fe20000000000 */
[----:B----4-:R-:W-:-:S04]  /*0390*/  @!P1 FMUL R8, R8, R8 ;  /* 0x0000000808089220 */ /* 0x010fc80000400000 */
[C---:B------:R-:W-:Y:S02]  /*03a0*/  IADD3 R11, R6.reuse, -0x3f2aaaab, RZ ;  /* 0xc0d55555060b7810 */ /* 0x040fe40007ffe0ff */
[----:B------:R-:W-:Y:S01]  /*03b0*/  ISETP.GE.U32.AND P6, PT, R6, 0x7f800000, PT ;  /* 0x7f8000000600780c */ /* 0x000fe20003fc6070 */
[----:B------:R-:W-:Y:S01]  /*03c0*/  FADD R7, R8, 1 ;  /* 0x3f80000008077421 */ /* 0x000fe20000000000 */
[----:B------:R-:W-:Y:S02]  /*03d0*/  LOP3.LUT R11, R11, 0xff800000, RZ, 0xc0, !PT ;  /* 0xff8000000b0b7812 */ /* 0x000fe400078ec0ff */
[----:B------:R-:W-:Y:S02]  /*03e0*/  FSETP.GT.AND P1, PT, R2, 20, PT ;  /* 0x41a000000200780b */ /* 0x000fe40003f24000 */
[----:B------:R-:W-:Y:S02]  /*03f0*/  IADD3 R8, R7, -0x3f2aaaab, RZ ;  /* 0xc0d5555507087810 */ /* 0x000fe40007ffe0ff */
[----:B------:R-:W-:-:S02]  /*0400*/  IADD3 R12, R6, -R11, RZ ;  /* 0x8000000b060c7210 */ /* 0x000fc40007ffe0ff */
[----:B------:R-:W-:Y:S02]  /*0410*/  LOP3.LUT R8, R8, 0xff800000, RZ, 0xc0, !PT ;  /* 0xff80000008087812 */ /* 0x000fe400078ec0ff */
[C---:B------:R-:W-:Y:S01]  /*0420*/  ISETP.GE.U32.AND P5, PT, R7.reuse, 0x7f800000, PT ;  /* 0x7f8000000700780c */ /* 0x040fe20003fa6070 */
[----:B------:R-:W-:Y:S01]  /*0430*/  FADD R10, R12, -1 ;  /* 0xbf8000000c0a7421 */ /* 0x000fe20000000000 */
[----:B------:R-:W-:Y:S02]  /*0440*/  IADD3 R9, R7, -R8, RZ ;  /* 0x8000000807097210 */ /* 0x000fe40007ffe0ff */
[----:B------:R-:W-:Y:S01]  /*0450*/  FSETP.NEU.AND P2, PT, R6, RZ, PT ;  /* 0x000000ff0600720b */ /* 0x000fe20003f4d000 */
[C---:B------:R-:W-:Y:S02]  /*0460*/  FFMA.FTZ R13, R10.reuse, -R14, 0.14084610342979431152 ;  /* 0x3e1039f60a0d7423 */ /* 0x040fe4000001080e */
[----:B------:R-:W-:Y:S02]  /*0470*/  FADD R9, R9, -1 ;  /* 0xbf80000009097421 */ /* 0x000fe40000000000 */
[----:B------:R-:W-:-:S02]  /*0480*/  FFMA.FTZ R13, R10, R13, -0.12148627638816833496 ;  /* 0xbdf8cdcc0a0d7423 */ /* 0x000fc4000001000d */
[C---:B------:R-:W-:Y:S01]  /*0490*/  FFMA.FTZ R12, R9.reuse, -R14, 0.14084610342979431152 ;  /* 0x3e1039f6090c7423 */ /* 0x040fe2000001080e */
[----:B---3--:R-:W-:Y:S01]  /*04a0*/  FMUL R14, R0, 1.4426950216293334961 ;  /* 0x3fb8aa3b000e7820 */ /* 0x008fe20000400000 */
[C---:B------:R-:W-:Y:S01]  /*04b0*/  FFMA.FTZ R13, R10.reuse, R13, 0.13980610668659210205 ;  /* 0x3e0f29550a0d7423 */ /* 0x040fe2000001000d */
[----:B------:R-:W-:Y:S01]  /*04c0*/  I2FP.F32.S32 R0, R11 ;  /* 0x0000000b00007245 */ /* 0x000fe20000201400 */
[C---:B------:R-:W-:Y:S01]  /*04d0*/  FFMA.FTZ R12, R9.reuse, R12, -0.12148627638816833496 ;  /* 0xbdf8cdcc090c7423 */ /* 0x040fe2000001000c */
[----:B------:R-:W-:Y:S01]  /*04e0*/  @P6 MOV R11, 0x7f800000 ;  /* 0x7f800000000b6802 */ /* 0x000fe20000000f00 */
[----:B------:R-:W-:Y:S01]  /*04f0*/  FFMA.FTZ R13, R10, R13, -0.16684235632419586182 ;  /* 0xbe2ad8b90a0d7423 */ /* 0x000fe2000001000d */
[----:B------:R-:W-:Y:S01]  /*0500*/  FSETP.GEU.AND P4, PT, R14, -126, PT ;  /* 0xc2fc00000e00780b */ /* 0x000fe20003f8e000 */
[----:B------:R-:W-:Y:S02]  /*0510*/  FFMA.FTZ R12, R9, R12, 0.13980610668659210205 ;  /* 0x3e0f2955090c7423 */ /* 0x000fe4000001000c */
[----:B------:R-:W-:-:S02]  /*0520*/  FFMA.FTZ R13, R10, R13, 0.20012299716472625732 ;  /* 0x3e4ced0b0a0d7423 */ /* 0x000fc4000001000d */
[C---:B------:R-:W-:Y:S02]  /*0530*/  FFMA.FTZ R12, R9.reuse, R12, -0.16684235632419586182 ;  /* 0xbe2ad8b9090c7423 */ /* 0x040fe4000001000c */
[C---:B------:R-:W-:Y:S02]  /*0540*/  FFMA.FTZ R13, R10.reuse, R13, -0.24999669194221496582 ;  /* 0xbe7fff220a0d7423 */ /* 0x040fe4000001000d */
[C---:B------:R-:W-:Y:S02]  /*0550*/  FFMA.FTZ R12, R9.reuse, R12, 0.20012299716472625732 ;  /* 0x3e4ced0b090c7423 */ /* 0x040fe4000001000c */
[----:B------:R-:W-:Y:S02]  /*0560*/  FFMA.FTZ R13, R10, R13, 0.33333182334899902344 ;  /* 0x3eaaaa780a0d7423 */ /* 0x000fe4000001000d */
[----:B------:R-:W-:Y:S01]  /*0570*/  FFMA.FTZ R12, R9, R12, -0.24999669194221496582 ;  /* 0xbe7fff22090c7423 */ /* 0x000fe2000001000c */
[----:B------:R-:W-:Y:S01]  /*0580*/  @!P4 FMUL R14, R14, 0.5 ;  /* 0x3f0000000e0ec820 */ /* 0x000fe20000400000 */
[----:B------:R-:W-:-:S02]  /*0590*/  FFMA.FTZ R13, R10, R13, -0.5 ;  /* 0xbf0000000a0d7423 */ /* 0x000fc4000001000d */
[C---:B------:R-:W-:Y:S02]  /*05a0*/  FFMA.FTZ R12, R9.reuse, R12, 0.33333182334899902344 ;  /* 0x3eaaaa78090c7423 */ /* 0x040fe4000001000c */
[C---:B------:R-:W-:Y:S01]  /*05b0*/  FMUL R13, R10.reuse, R13 ;  /* 0x0000000d0a0d7220 */ /* 0x040fe20000400000 */
[----:B------:R-:W1:Y:S01]  /*05c0*/  MUFU.EX2 R14, R14 ;  /* 0x0000000e000e7308 */ /* 0x000e620000000800 */
[C---:B------:R-:W-:Y:S02]  /*05d0*/  FFMA.FTZ R12, R9.reuse, R12, -0.5 ;  /* 0xbf000000090c7423 */ /* 0x040fe4000001000c */
[----:B------:R-:W-:Y:S01]  /*05e0*/  FFMA.FTZ R13, R10, R13, R10 ;  /* 0x0000000d0a0d7223 */ /* 0x000fe2000001000a */
[----:B------:R-:W-:Y:S01]  /*05f0*/  FFMA.FTZ R10, R0, 1.1920928955078125e-07, RZ ;  /* 0x34000000000a7823 */ /* 0x000fe200000100ff */
[----:B------:R-:W-:Y:S01]  /*0600*/  I2FP.F32.S32 R0, R8 ;  /* 0x0000000800007245 */ /* 0x000fe20000201400 */
[C---:B------:R-:W-:Y:S01]  /*0610*/  FMUL R12, R9.reuse, R12 ;  /* 0x0000000c090c7220 */ /* 0x040fe20000400000 */
[----:B------:R-:W-:Y:S01]  /*0620*/  @P5 MOV R8, 0x7f800000 ;  /* 0x7f80000000085802 */ /* 0x000fe20000000f00 */
[----:B------:R-:W-:Y:S01]  /*0630*/  FFMA.FTZ R10, R10, 0.69314718246459960938, R13 ;  /* 0x3f3172180a0a7823 */ /* 0x000fe2000001000d */
[----:B------:R-:W-:Y:S01]  /*0640*/  @P6 FFMA.FTZ R10, R6, R11, +INF ;  /* 0x7f800000060a6423 */ /* 0x000fe2000001000b */
[----:B------:R-:W-:Y:S01]  /*0650*/  FFMA.FTZ R9, R9, R12, R9 ;  /* 0x0000000c09097223 */ /* 0x000fe20000010009 */
[----:B------:R-:W-:-:S03]  /*0660*/  FFMA.FTZ R0, R0, 1.1920928955078125e-07, RZ ;  /* 0x3400000000007823 */ /* 0x000fc600000100ff */
[----:B------:R-:W-:Y:S01]  /*0670*/  @!P3 FSEL R3, R10, -INF , P2 ;  /* 0xff8000000a03b808 */ /* 0x000fe20001000000 */
[----:B------:R-:W-:Y:S01]  /*0680*/  FFMA.FTZ R0, R0, 0.69314718246459960938, R9 ;  /* 0x3f31721800007823 */ /* 0x000fe20000010009 */
[C---:B------:R-:W-:Y:S01]  /*0690*/  @P5 FFMA.FTZ R0, R7.reuse, R8, +INF ;  /* 0x7f80000007005423 */ /* 0x040fe20000010008 */
[----:B------:R-:W-:Y:S01]  /*06a0*/  FSETP.NEU.AND P5, PT, R7, RZ, PT ;  /* 0x000000ff0700720b */ /* 0x000fe20003fad000 */
[----:B-1----:R-:W-:-:S03]  /*06b0*/  @!P4 FMUL R14, R14, R14 ;  /* 0x0000000e0e0ec220 */ /* 0x002fc60000400000 */
[----:B------:R-:W-:Y:S01]  /*06c0*/  @!P1 FSEL R2, R0, -INF , P5 ;  /* 0xff80000000029808 */ /* 0x000fe20002800000 */
[----:B------:R-:W-:Y:S01]  /*06d0*/  FADD R14, RZ, -R14 ;  /* 0x8000000eff0e7221 */ /* 0x000fe20000000000 */
[----:B------:R-:W-:-:S03]  /*06e0*/  IADD3 R6, P1, R5, UR5, RZ ;  /* 0x0000000505067c10 */ /* 0x000fc6000ff3e0ff */
[----:B------:R-:W-:Y:S01]  /*06f0*/  FMUL R2, R14, R2 ;  /* 0x000000020e027220 */ /* 0x000fe20000400000 */
[----:B------:R-:W-:Y:S01]  /*0700*/  IADD3.X R7, R4, UR4, RZ, P1, !PT ;  /* 0x0000000404077c10 */ /* 0x000fe20008ffe4ff */
[----:B------:R-:W-:Y:S01]  /*0710*/  FMUL R3, R14, R3 ;  /* 0x000000030e037220 */ /* 0x000fe20000400000 */
[----:B0-----:R-:W-:Y:S07]  /*0720*/  @!P0 EXIT ;  /* 0x000000000000894d */ /* 0x001fee0003800000 */
[----:B------:R-:W-:Y:S01]  /*0730*/  STG.E.64 desc[UR8][R6.64], R2 ;  /* 0x0000000206007986 */ /* 0x000fe2000c101b08 */
[----:B------:R-:W-:Y:S05]  /*0740*/  EXIT ;  /* 0x000000000000794d */ /* 0x000fea0003800000 */
.L_x_0:
[----:B------:R-:W-:-:S00]  /*0750*/  BRA `(.L_x_0) ;  /* 0xfffffffc00fc7947 */ /* 0x000fc0000383ffff */
[----:B------:R-:W-:-:S00]  /*0760*/  NOP ;  /* 0x0000000000007918 */ /* 0x000fc00000000000 */
        /* <DEDUP_REMOVED lines=9> */
.L_x_1:


//--------------------- .nv.global.init           --------------------------
	.section	.nv.global.init,"aw",@progbits
.nv.global.init:
	.type		_$_str,@object
	.size		_$_str,(.L_0 - _$_str)
_$_str:
        /*0000*/ 	.byte	0x5f, 0x5f, 0x43, 0x55, 0x44, 0x41, 0x5f, 0x46, 0x54, 0x5a, 0x00
.L_0:


//--------------------- .nv.shared.reserved.0     --------------------------
	.section	.nv.shared.reserved.0,"aw",@nobits
	.weak		__nv_reservedSMEM_offset_0_alias
	.size		__nv_reservedSMEM_offset_0_alias, 0, 0
	.other		__nv_reservedSMEM_offset_0_alias,@"STO_CUDA_RESERVED_SHARED STV_DEFAULT"
__nv_reservedSMEM_offset_0_alias:
	.zero		0


//--------------------- .nv.constant0.kda_gate_fwd_kernel --------------------------
	.section	.nv.constant0.kda_gate_fwd_kernel,"a",@progbits
	.sectionflags	@""
	.align	4
.nv.constant0.kda_gate_fwd_kernel:
	.zero		576


//--------------------- SYMBOLS --------------------------

	.type		.nv.reservedSmem.offset0,@object
	.size		.nv.reservedSmem.offset0,0x4
